//
// Generated by NVIDIA NVVM Compiler
//
// Compiler Build ID: CL-36424714
// Cuda compilation tools, release 13.0, V13.0.88
// Based on NVVM 20.0.0
//

.version 9.0
.target sm_100
.address_size 64

	// .globl	_Z15renderBlackHolePf

.visible .entry _Z15renderBlackHolePf(
	.param .u64 .ptr .align 1 _Z15renderBlackHolePf_param_0
)
{
	.reg .pred 	%p<4>;
	.reg .b32 	%r<15>;
	.reg .b32 	%f<27>;
	.reg .b64 	%rd<5>;
	.reg .b64 	%fd<5>;

	ld.param.u64 	%rd1, [_Z15renderBlackHolePf_param_0];
	mov.u32 	%r3, %ctaid.x;
	mov.u32 	%r4, %ntid.x;
	mov.u32 	%r5, %tid.x;
	mad.lo.s32 	%r1, %r3, %r4, %r5;
	mov.u32 	%r6, %ctaid.y;
	mov.u32 	%r7, %ntid.y;
	mov.u32 	%r8, %tid.y;
	mad.lo.s32 	%r9, %r6, %r7, %r8;
	setp.gt.s32 	%p1, %r1, 1023;
	setp.gt.u32 	%p2, %r9, 1023;
	or.pred  	%p3, %p1, %p2;
	@%p3 bra 	$L__BB0_2;
	cvta.to.global.u64 	%rd2, %rd1;
	cvt.rn.f32.s32 	%f1, %r1;
	add.f32 	%f2, %f1, %f1;
	fma.rn.f32 	%f3, %f2, 0f3A800000, 0fBF800000;
	cvt.rn.f32.u32 	%f4, %r9;
	add.f32 	%f5, %f4, %f4;
	fma.rn.f32 	%f6, %f5, 0f3A800000, 0fBF800000;
	mul.f32 	%f7, %f6, %f6;
	fma.rn.f32 	%f8, %f3, %f3, %f7;
	sqrt.rn.f32 	%f9, %f8;
	add.f32 	%f10, %f9, 0f358637BD;
	cvt.f64.f32 	%fd1, %f10;
	mul.f64 	%fd2, %fd1, 0d4373FBE85EDC9000;
	mov.f64 	%fd3, 0d443CF1A0E32BAC8F;
	div.rn.f64 	%fd4, %fd3, %fd2;
	cvt.rn.f32.f64 	%f11, %fd4;
	mul.f32 	%f12, %f11, 0fC1700000;
	fma.rn.f32 	%f13, %f12, 0f3BBB989D, 0f3F000000;
	cvt.sat.f32.f32 	%f14, %f13;
	mov.f32 	%f15, 0f4B400001;
	mov.f32 	%f16, 0f437C0000;
	fma.rm.f32 	%f17, %f14, %f16, %f15;
	add.f32 	%f18, %f17, 0fCB40007F;
	neg.f32 	%f19, %f18;
	fma.rn.f32 	%f20, %f12, 0f3FB8AA3B, %f19;
	fma.rn.f32 	%f21, %f12, 0f32A57060, %f20;
	mov.b32 	%r10, %f17;
	shl.b32 	%r11, %r10, 23;
	mov.b32 	%f22, %r11;
	ex2.approx.ftz.f32 	%f23, %f21;
	mul.f32 	%f24, %f23, %f22;
	shl.b32 	%r12, %r9, 10;
	add.s32 	%r13, %r12, %r1;
	mul.lo.s32 	%r14, %r13, 3;
	mul.wide.s32 	%rd3, %r14, 4;
	add.s64 	%rd4, %rd2, %rd3;
	st.global.f32 	[%rd4], %f24;
	mul.f32 	%f25, %f24, 0f3F4CCCCD;
	st.global.f32 	[%rd4+4], %f25;
	mul.f32 	%f26, %f24, 0f3F19999A;
	st.global.f32 	[%rd4+8], %f26;
$L__BB0_2:
	ret;

}


// ===== COMPILED SASS (sm_100) =====

	.target	sm_100

	.elftype	@"ET_EXEC"


//--------------------- .note.nv.tkinfo           --------------------------
	.section	.note.nv.tkinfo,"",@"SHT_NOTE"
	.sectionflags	@"SHF_NOTE_NV_TKINFO"
	.tkinfo
        /*0018*/ 	.word	0x00000002
        /*0030*/ 	.string	""
        /*0030*/ 	.string	"ptxas"
        /*0030*/ 	.string	"Cuda compilation tools, release 13.0, V13.0.88"
        /*0030*/ 	.string	"Build cuda_13.0.r13.0/compiler.36424714_0"
        /*0030*/ 	.string	"-arch sm_100 -m 64 "



//--------------------- .note.nv.cuinfo           --------------------------
	.section	.note.nv.cuinfo,"",@"SHT_NOTE"
	.sectionflags	@"SHF_NOTE_NV_CUINFO"
        /*0018*/ 	.short	0x0002
        /*001a*/ 	.short	0x0064
        /*001c*/ 	.short	0x0082
	.zero		2


//--------------------- .nv.info                  --------------------------
	.section	.nv.info,"",@"SHT_CUDA_INFO"
	.align	4


	//----- nvinfo : EIATTR_REGCOUNT
	.align		4
        /*0000*/ 	.byte	0x04, 0x2f
        /*0002*/ 	.short	(.L_1 - .L_0)
	.align		4
.L_0:
        /*0004*/ 	.word	index@(_Z15renderBlackHolePf)
        /*0008*/ 	.word	0x00000016


	//----- nvinfo : EIATTR_FRAME_SIZE
	.align		4
.L_1:
        /*000c*/ 	.byte	0x04, 0x11
        /*000e*/ 	.short	(.L_3 - .L_2)
	.align		4
.L_2:
        /*0010*/ 	.word	index@($__internal_1_$__cuda_sm20_sqrt_rn_f32_slowpath)
        /*0014*/ 	.word	0x00000000


	//----- nvinfo : EIATTR_FRAME_SIZE
	.align		4
.L_3:
        /*0018*/ 	.byte	0x04, 0x11
        /*001a*/ 	.short	(.L_5 - .L_4)
	.align		4
.L_4:
        /*001c*/ 	.word	index@($__internal_0_$__cuda_sm20_div_rn_f64_full)
        /*0020*/ 	.word	0x00000000


	//----- nvinfo : EIATTR_FRAME_SIZE
	.align		4
.L_5:
        /*0024*/ 	.byte	0x04, 0x11
        /*0026*/ 	.short	(.L_7 - .L_6)
	.align		4
.L_6:
        /*0028*/ 	.word	index@(_Z15renderBlackHolePf)
        /*002c*/ 	.word	0x00000000


	//----- nvinfo : EIATTR_MIN_STACK_SIZE
	.align		4
.L_7:
        /*0030*/ 	.byte	0x04, 0x12
        /*0032*/ 	.short	(.L_9 - .L_8)
	.align		4
.L_8:
        /*0034*/ 	.word	index@(_Z15renderBlackHolePf)
        /*0038*/ 	.word	0x00000000
.L_9:


//--------------------- .nv.compat                --------------------------
	.section	.nv.compat,"",@"SHT_CUDA_COMPAT_INFO"
	.align	4
        /*0000*/ 	.byte	0x02, 0x09, 0x00, 0x00, 0x02, 0x02, 0x01, 0x00, 0x02, 0x05, 0x05, 0x00, 0x03, 0x07, 0x01, 0x01
        /*0010*/ 	.byte	0x02, 0x03, 0x00, 0x00, 0x02, 0x06, 0x01, 0x00, 0x04, 0x0b, 0x08, 0x00, 0x01, 0x00, 0x00, 0x00
        /*0020*/ 	.byte	0x00, 0x00, 0x00, 0x00


//--------------------- .nv.info._Z15renderBlackHolePf --------------------------
	.section	.nv.info._Z15renderBlackHolePf,"",@"SHT_CUDA_INFO"
	.sectionflags	@""
	.align	4


	//----- nvinfo : EIATTR_CUDA_API_VERSION
	.align		4
        /*0000*/ 	.byte	0x04, 0x37
        /*0002*/ 	.short	(.L_11 - .L_10)
.L_10:
        /*0004*/ 	.word	0x00000082


	//----- nvinfo : EIATTR_KPARAM_INFO
	.align		4
.L_11:
        /*0008*/ 	.byte	0x04, 0x17
        /*000a*/ 	.short	(.L_13 - .L_12)
.L_12:
        /*000c*/ 	.word	0x00000000
        /*0010*/ 	.short	0x0000
        /*0012*/ 	.short	0x0000
        /*0014*/ 	.byte	0x00, 0xf5, 0x21, 0x00


	//----- nvinfo : EIATTR_SPARSE_MMA_MASK
	.align		4
.L_13:
        /*0018*/ 	.byte	0x03, 0x50
        /*001a*/ 	.short	0x0000


	//----- nvinfo : EIATTR_MAXREG_COUNT
	.align		4
        /*001c*/ 	.byte	0x03, 0x1b
        /*001e*/ 	.short	0x00ff


	//----- nvinfo : EIATTR_MERCURY_ISA_VERSION
	.align		4
        /*0020*/ 	.byte	0x03, 0x5f
        /*0022*/ 	.short	0x0101


	//----- nvinfo : EIATTR_VRC_CTA_INIT_COUNT
	.align		4
        /*0024*/ 	.byte	0x02, 0x4a
	.zero		1
	.zero		1


	//----- nvinfo : EIATTR_EXIT_INSTR_OFFSETS
	.align		4
        /*0028*/ 	.byte	0x04, 0x1c
        /*002a*/ 	.short	(.L_15 - .L_14)


	//   ....[0]....
.L_14:
        /*002c*/ 	.word	0x000000b0


	//   ....[1]....
        /*0030*/ 	.word	0x00000540


	//----- nvinfo : EIATTR_CRS_STACK_SIZE
	.align		4
.L_15:
        /*0034*/ 	.byte	0x04, 0x1e
        /*0036*/ 	.short	(.L_17 - .L_16)
.L_16:
        /*0038*/ 	.word	0x00000000


	//----- nvinfo : EIATTR_CBANK_PARAM_SIZE
	.align		4
.L_17:
        /*003c*/ 	.byte	0x03, 0x19
        /*003e*/ 	.short	0x0008


	//----- nvinfo : EIATTR_PARAM_CBANK
	.align		4
        /*0040*/ 	.byte	0x04, 0x0a
        /*0042*/ 	.short	(.L_19 - .L_18)
	.align		4
.L_18:
        /*0044*/ 	.word	index@(.nv.constant0._Z15renderBlackHolePf)
        /*0048*/ 	.short	0x0380
        /*004a*/ 	.short	0x0008


	//----- nvinfo : EIATTR_SW_WAR
	.align		4
.L_19:
        /*004c*/ 	.byte	0x04, 0x36
        /*004e*/ 	.short	(.L_21 - .L_20)
.L_20:
        /*0050*/ 	.word	0x00000008
.L_21:


//--------------------- .nv.callgraph             --------------------------
	.section	.nv.callgraph,"",@"SHT_CUDA_CALLGRAPH"
	.align	4
	.sectionentsize	8
	.align		4
        /*0000*/ 	.word	0x00000000
	.align		4
        /*0004*/ 	.word	0xffffffff
	.align		4
        /*0008*/ 	.word	0x00000000
	.align		4
        /*000c*/ 	.word	0xfffffffe
	.align		4
        /*0010*/ 	.word	0x00000000
	.align		4
        /*0014*/ 	.word	0xfffffffd
	.align		4
        /*0018*/ 	.word	0x00000000
	.align		4
        /*001c*/ 	.word	0xfffffffc


//--------------------- .text._Z15renderBlackHolePf --------------------------
	.section	.text._Z15renderBlackHolePf,"ax",@progbits
	.align	128
        .global         _Z15renderBlackHolePf
        .type           _Z15renderBlackHolePf,@function
        .size           _Z15renderBlackHolePf,(.L_x_13 - _Z15renderBlackHolePf)
        .other          _Z15renderBlackHolePf,@"STO_CUDA_ENTRY STV_DEFAULT"
_Z15renderBlackHolePf:
.text._Z15renderBlackHolePf:
[----:B------:R-:W-:Y:S01]  /*0000*/  LDC R1, c[0x0][0x37c] ;  /* 0x0000df00ff017b82 */ /* 0x000fe20000000800 */
[----:B------:R-:W0:Y:S07]  /*0010*/  S2R R3, SR_TID.Y ;  /* 0x0000000000037919 */ /* 0x000e2e0000002200 */
[----:B------:R-:W1:Y:S01]  /*0020*/  LDC R5, c[0x0][0x360] ;  /* 0x0000d800ff057b82 */ /* 0x000e620000000800 */
[----:B------:R-:W1:Y:S07]  /*0030*/  S2R R0, SR_TID.X ;  /* 0x0000000000007919 */ /* 0x000e6e0000002100 */
[----:B------:R-:W0:Y:S08]  /*0040*/  S2UR UR5, SR_CTAID.Y ;  /* 0x00000000000579c3 */ /* 0x000e300000002600 */
[----:B------:R-:W0:Y:S08]  /*0050*/  LDC R4, c[0x0][0x364] ;  /* 0x0000d900ff047b82 */ /* 0x000e300000000800 */
[----:B------:R-:W1:Y:S01]  /*0060*/  S2UR UR4, SR_CTAID.X ;  /* 0x00000000000479c3 */ /* 0x000e620000002500 */
[----:B0-----:R-:W-:-:S05]  /*0070*/  IMAD R4, R4, UR5, R3 ;  /* 0x0000000504047c24 */ /* 0x001fca000f8e0203 */
[----:B------:R-:W-:Y:S01]  /*0080*/  ISETP.GT.U32.AND P0, PT, R4, 0x3ff, PT ;  /* 0x000003ff0400780c */ /* 0x000fe20003f04070 */
[----:B-1----:R-:W-:-:S05]  /*0090*/  IMAD R5, R5, UR4, R0 ;  /* 0x0000000405057c24 */ /* 0x002fca000f8e0200 */
[----:B------:R-:W-:-:S13]  /*00a0*/  ISETP.GT.OR P0, PT, R5, 0x3ff, P0 ;  /* 0x000003ff0500780c */ /* 0x000fda0000704670 */
[----:B------:R-:W-:Y:S05]  /*00b0*/  @P0 EXIT ;  /* 0x000000000000094d */ /* 0x000fea0003800000 */
[----:B------:R-:W-:Y:S01]  /*00c0*/  I2FP.F32.U32 R2, R4 ;  /* 0x0000000400027245 */ /* 0x000fe20000201000 */
[----:B------:R-:W-:Y:S01]  /*00d0*/  IMAD.MOV.U32 R3, RZ, RZ, 0x3a800000 ;  /* 0x3a800000ff037424 */ /* 0x000fe200078e00ff */
[----:B------:R-:W-:Y:S01]  /*00e0*/  I2FP.F32.S32 R0, R5 ;  /* 0x0000000500007245 */ /* 0x000fe20000201400 */
[----:B------:R-:W-:Y:S02]  /*00f0*/  BSSY.RECONVERGENT B0, `(.L_x_0) ;  /* 0x0000014000007945 */ /* 0x000fe40003800200 */
[----:B------:R-:W-:Y:S02]  /*0100*/  FADD R2, R2, R2 ;  /* 0x0000000202027221 */ /* 0x000fe40000000000 */
[----:B------:R-:W-:Y:S02]  /*0110*/  FADD R0, R0, R0 ;  /* 0x0000000000007221 */ /* 0x000fe40000000000 */
[-C--:B------:R-:W-:Y:S02]  /*0120*/  FFMA R2, R2, R3.reuse, -1 ;  /* 0xbf80000002027423 */ /* 0x080fe40000000003 */
[----:B------:R-:W-:-:S02]  /*0130*/  FFMA R0, R0, R3, -1 ;  /* 0xbf80000000007423 */ /* 0x000fc40000000003 */
[----:B------:R-:W-:-:S04]  /*0140*/  FMUL R3, R2, R2 ;  /* 0x0000000202037220 */ /* 0x000fc80000400000 */
[----:B------:R-:W-:-:S04]  /*0150*/  FFMA R0, R0, R0, R3 ;  /* 0x0000000000007223 */ /* 0x000fc80000000003 */
[----:B------:R-:W-:Y:S01]  /*0160*/  VIADD R2, R0, 0xf3000000 ;  /* 0xf300000000027836 */ /* 0x000fe20000000000 */
[----:B------:R0:W1:Y:S04]  /*0170*/  MUFU.RSQ R3, R0 ;  /* 0x0000000000037308 */ /* 0x0000680000001400 */
[----:B------:R-:W-:-:S13]  /*0180*/  ISETP.GT.U32.AND P0, PT, R2, 0x727fffff, PT ;  /* 0x727fffff0200780c */ /* 0x000fda0003f04070 */
[----:B01----:R-:W-:Y:S05]  /*0190*/  @!P0 BRA `(.L_x_1) ;  /* 0x0000000000148947 */ /* 0x003fea0003800000 */
[----:B------:R-:W-:Y:S01]  /*01a0*/  BSSY.RECONVERGENT B1, `(.L_x_2) ;  /* 0x0000003000017945 */ /* 0x000fe20003800200 */
[----:B------:R-:W-:-:S07]  /*01b0*/  MOV R9, 0x1d0 ;  /* 0x000001d000097802 */ /* 0x000fce0000000f00 */
[----:B------:R-:W-:Y:S05]  /*01c0*/  CALL.REL.NOINC `($__internal_1_$__cuda_sm20_sqrt_rn_f32_slowpath) ;  /* 0x00000008001c7944 */ /* 0x000fea0003c00000 */
[----:B------:R-:W-:Y:S05]  /*01d0*/  BSYNC.RECONVERGENT B1 ;  /* 0x0000000000017941 */ /* 0x000fea0003800200 */
.L_x_2:
[----:B------:R-:W-:Y:S05]  /*01e0*/  BRA `(.L_x_3) ;  /* 0x0000000000107947 */ /* 0x000fea0003800000 */
.L_x_1:
[----:B------:R-:W-:Y:S01]  /*01f0*/  FMUL.FTZ R7, R0, R3 ;  /* 0x0000000300077220 */ /* 0x000fe20000410000 */
[----:B------:R-:W-:-:S03]  /*0200*/  FMUL.FTZ R3, R3, 0.5 ;  /* 0x3f00000003037820 */ /* 0x000fc60000410000 */
[----:B------:R-:W-:-:S04]  /*0210*/  FFMA R0, -R7, R7, R0 ;  /* 0x0000000707007223 */ /* 0x000fc80000000100 */
[----:B------:R-:W-:-:S07]  /*0220*/  FFMA R0, R0, R3, R7 ;  /* 0x0000000300007223 */ /* 0x000fce0000000007 */
.L_x_3:
[----:B------:R-:W-:Y:S05]  /*0230*/  BSYNC.RECONVERGENT B0 ;  /* 0x0000000000007941 */ /* 0x000fea0003800200 */
.L_x_0:
[----:B------:R-:W-:Y:S01]  /*0240*/  FADD R0, R0, 9.9999999747524270788e-07 ;  /* 0x358637bd00007421 */ /* 0x000fe20000000000 */
[----:B------:R-:W-:Y:S01]  /*0250*/  UMOV UR4, 0x5edc9000 ;  /* 0x5edc900000047882 */ /* 0x000fe20000000000 */
[----:B------:R-:W-:Y:S01]  /*0260*/  UMOV UR5, 0x4373fbe8 ;  /* 0x4373fbe800057882 */ /* 0x000fe20000000000 */
[----:B------:R-:W-:Y:S01]  /*0270*/  MOV R2, 0x1 ;  /* 0x0000000100027802 */ /* 0x000fe20000000f00 */
[----:B------:R-:W0:Y:S01]  /*0280*/  F2F.F64.F32 R6, R0 ;  /* 0x0000000000067310 */ /* 0x000e220000201800 */
[----:B------:R-:W-:Y:S01]  /*0290*/  BSSY.RECONVERGENT B0, `(.L_x_4) ;  /* 0x0000015000007945 */ /* 0x000fe20003800200 */
[----:B0-----:R-:W-:Y:S01]  /*02a0*/  DMUL R6, R6, UR4 ;  /* 0x0000000406067c28 */ /* 0x001fe20008000000 */
[----:B------:R-:W-:Y:S01]  /*02b0*/  UMOV UR4, 0xe32bac8f ;  /* 0xe32bac8f00047882 */ /* 0x000fe20000000000 */
[----:B------:R-:W-:-:S04]  /*02c0*/  UMOV UR5, 0x443cf1a0 ;  /* 0x443cf1a000057882 */ /* 0x000fc80000000000 */
[----:B------:R-:W0:Y:S02]  /*02d0*/  MUFU.RCP64H R3, R7 ;  /* 0x0000000700037308 */ /* 0x000e240000001800 */
[----:B0-----:R-:W-:-:S08]  /*02e0*/  DFMA R8, -R6, R2, 1 ;  /* 0x3ff000000608742b */ /* 0x001fd00000000102 */
[----:B------:R-:W-:-:S08]  /*02f0*/  DFMA R8, R8, R8, R8 ;  /* 0x000000080808722b */ /* 0x000fd00000000008 */
[----:B------:R-:W-:-:S08]  /*0300*/  DFMA R8, R2, R8, R2 ;  /* 0x000000080208722b */ /* 0x000fd00000000002 */
[----:B------:R-:W-:-:S08]  /*0310*/  DFMA R2, -R6, R8, 1 ;  /* 0x3ff000000602742b */ /* 0x000fd00000000108 */
[----:B------:R-:W-:-:S08]  /*0320*/  DFMA R2, R8, R2, R8 ;  /* 0x000000020802722b */ /* 0x000fd00000000008 */
[----:B------:R-:W-:-:S08]  /*0330*/  DMUL R8, R2, UR4 ;  /* 0x0000000402087c28 */ /* 0x000fd00008000000 */
[----:B------:R-:W-:Y:S01]  /*0340*/  DFMA R10, -R6, R8, UR4 ;  /* 0x00000004060a7e2b */ /* 0x000fe20008000108 */
[----:B------:R-:W0:Y:S07]  /*0350*/  LDCU.64 UR4, c[0x0][0x358] ;  /* 0x00006b00ff0477ac */ /* 0x000e2e0008000a00 */
[----:B------:R-:W-:-:S10]  /*0360*/  DFMA R2, R2, R10, R8 ;  /* 0x0000000a0202722b */ /* 0x000fd40000000008 */
[----:B------:R-:W-:-:S05]  /*0370*/  FFMA R0, RZ, R7, R3 ;  /* 0x00000007ff007223 */ /* 0x000fca0000000003 */
[----:B------:R-:W-:-:S13]  /*0380*/  FSETP.GT.AND P0, PT, |R0|, 1.469367938527859385e-39, PT ;  /* 0x001000000000780b */ /* 0x000fda0003f04200 */
[----:B0-----:R-:W-:Y:S05]  /*0390*/  @P0 BRA `(.L_x_5) ;  /* 0x0000000000100947 */ /* 0x001fea0003800000 */
[----:B------:R-:W-:-:S07]  /*03a0*/  MOV R0, 0x3c0 ;  /* 0x000003c000007802 */ /* 0x000fce0000000f00 */
[----:B------:R-:W-:Y:S05]  /*03b0*/  CALL.REL.NOINC `($__internal_0_$__cuda_sm20_div_rn_f64_full) ;  /* 0x0000000000647944 */ /* 0x000fea0003c00000 */
[----:B------:R-:W-:Y:S02]  /*03c0*/  IMAD.MOV.U32 R2, RZ, RZ, R10 ;  /* 0x000000ffff027224 */ /* 0x000fe400078e000a */
[----:B------:R-:W-:-:S07]  /*03d0*/  IMAD.MOV.U32 R3, RZ, RZ, R11 ;  /* 0x000000ffff037224 */ /* 0x000fce00078e000b */
.L_x_5:
[----:B------:R-:W-:Y:S05]  /*03e0*/  BSYNC.RECONVERGENT B0 ;  /* 0x0000000000007941 */ /* 0x000fea0003800200 */
.L_x_4:
[----:B------:R0:W1:Y:S01]  /*03f0*/  F2F.F32.F64 R2, R2 ;  /* 0x0000000200027310 */ /* 0x0000620000301000 */
[----:B------:R-:W-:Y:S01]  /*0400*/  MOV R7, 0x3bbb989d ;  /* 0x3bbb989d00077802 */ /* 0x000fe20000000f00 */
[----:B------:R-:W-:Y:S02]  /*0410*/  IMAD.MOV.U32 R9, RZ, RZ, 0x437c0000 ;  /* 0x437c0000ff097424 */ /* 0x000fe400078e00ff */
[----:B------:R-:W-:-:S04]  /*0420*/  IMAD R4, R4, 0x400, R5 ;  /* 0x0000040004047824 */ /* 0x000fc800078e0205 */
[----:B0-----:R-:W-:Y:S02]  /*0430*/  IMAD R3, R4, 0x3, RZ ;  /* 0x0000000304037824 */ /* 0x001fe400078e02ff */
[----:B-1----:R-:W-:-:S04]  /*0440*/  FMUL R0, R2, -15 ;  /* 0xc170000002007820 */ /* 0x002fc80000400000 */
[----:B------:R-:W-:-:S04]  /*0450*/  FFMA.SAT R6, R0, R7, 0.5 ;  /* 0x3f00000000067423 */ /* 0x000fc80000002007 */
[----:B------:R-:W-:-:S04]  /*0460*/  FFMA.RM R8, R6, R9, 12582913 ;  /* 0x4b40000106087423 */ /* 0x000fc80000004009 */
[C---:B------:R-:W-:Y:S01]  /*0470*/  FADD R7, R8.reuse, -12583039 ;  /* 0xcb40007f08077421 */ /* 0x040fe20000000000 */
[----:B------:R-:W-:-:S03]  /*0480*/  SHF.L.U32 R8, R8, 0x17, RZ ;  /* 0x0000001708087819 */ /* 0x000fc600000006ff */
[C---:B------:R-:W-:Y:S02]  /*0490*/  FFMA R9, R0.reuse, 1.4426950216293334961, -R7 ;  /* 0x3fb8aa3b00097823 */ /* 0x040fe40000000807 */
[----:B------:R-:W0:Y:S02]  /*04a0*/  LDC.64 R6, c[0x0][0x380] ;  /* 0x0000e000ff067b82 */ /* 0x000e240000000a00 */
[----:B------:R-:W-:-:S06]  /*04b0*/  FFMA R9, R0, 1.925963033500011079e-08, R9 ;  /* 0x32a5706000097823 */ /* 0x000fcc0000000009 */
[----:B------:R-:W1:Y:S01]  /*04c0*/  MUFU.EX2 R9, R9 ;  /* 0x0000000900097308 */ /* 0x000e620000000800 */
[----:B0-----:R-:W-:-:S04]  /*04d0*/  IMAD.WIDE R2, R3, 0x4, R6 ;  /* 0x0000000403027825 */ /* 0x001fc800078e0206 */
[----:B-1----:R-:W-:-:S04]  /*04e0*/  FMUL R5, R8, R9 ;  /* 0x0000000908057220 */ /* 0x002fc80000400000 */
[C---:B------:R-:W-:Y:S01]  /*04f0*/  FMUL R7, R5.reuse, 0.80000001192092895508 ;  /* 0x3f4ccccd05077820 */ /* 0x040fe20000400000 */
[----:B------:R-:W-:Y:S01]  /*0500*/  FMUL R11, R5, 0.60000002384185791016 ;  /* 0x3f19999a050b7820 */ /* 0x000fe20000400000 */
[----:B------:R-:W-:Y:S04]  /*0510*/  STG.E desc[UR4][R2.64], R5 ;  /* 0x0000000502007986 */ /* 0x000fe8000c101904 */
[----:B------:R-:W-:Y:S04]  /*0520*/  STG.E desc[UR4][R2.64+0x4], R7 ;  /* 0x0000040702007986 */ /* 0x000fe8000c101904 */
[----:B------:R-:W-:Y:S01]  /*0530*/  STG.E desc[UR4][R2.64+0x8], R11 ;  /* 0x0000080b02007986 */ /* 0x000fe2000c101904 */
[----:B------:R-:W-:Y:S05]  /*0540*/  EXIT ;  /* 0x000000000000794d */ /* 0x000fea0003800000 */
        .weak           $__internal_0_$__cuda_sm20_div_rn_f64_full
        .type           $__internal_0_$__cuda_sm20_div_rn_f64_full,@function
        .size           $__internal_0_$__cuda_sm20_div_rn_f64_full,($__internal_1_$__cuda_sm20_sqrt_rn_f32_slowpath - $__internal_0_$__cuda_sm20_div_rn_f64_full)
$__internal_0_$__cuda_sm20_div_rn_f64_full:
[C---:B------:R-:W-:Y:S01]  /*0550*/  FSETP.GEU.AND P0, PT, |R7|.reuse, 1.469367938527859385e-39, PT ;  /* 0x001000000700780b */ /* 0x040fe20003f0e200 */
[----:B------:R-:W-:Y:S01]  /*0560*/  IMAD.MOV.U32 R8, RZ, RZ, 0x1 ;  /* 0x00000001ff087424 */ /* 0x000fe200078e00ff */
[C---:B------:R-:W-:Y:S01]  /*0570*/  LOP3.LUT R2, R7.reuse, 0x800fffff, RZ, 0xc0, !PT ;  /* 0x800fffff07027812 */ /* 0x040fe200078ec0ff */
[----:B------:R-:W-:Y:S01]  /*0580*/  IMAD.MOV.U32 R19, RZ, RZ, 0x44300000 ;  /* 0x44300000ff137424 */ /* 0x000fe200078e00ff */
[----:B------:R-:W-:Y:S01]  /*0590*/  LOP3.LUT R18, R7, 0x7ff00000, RZ, 0xc0, !PT ;  /* 0x7ff0000007127812 */ /* 0x000fe200078ec0ff */
[----:B------:R-:W-:Y:S01]  /*05a0*/  BSSY.RECONVERGENT B1, `(.L_x_6) ;  /* 0x0000046000017945 */ /* 0x000fe20003800200 */
[----:B------:R-:W-:Y:S01]  /*05b0*/  LOP3.LUT R3, R2, 0x3ff00000, RZ, 0xfc, !PT ;  /* 0x3ff0000002037812 */ /* 0x000fe200078efcff */
[----:B------:R-:W-:Y:S01]  /*05c0*/  IMAD.MOV.U32 R2, RZ, RZ, R6 ;  /* 0x000000ffff027224 */ /* 0x000fe200078e0006 */
[----:B------:R-:W-:-:S05]  /*05d0*/  ISETP.LE.U32.AND P1, PT, R18, 0x44300000, PT ;  /* 0x443000001200780c */ /* 0x000fca0003f23070 */
[----:B------:R-:W-:-:S06]  /*05e0*/  @!P0 DMUL R2, R6, 8.98846567431157953865e+307 ;  /* 0x7fe0000006028828 */ /* 0x000fcc0000000000 */
[----:B------:R-:W0:Y:S04]  /*05f0*/  MUFU.RCP64H R9, R3 ;  /* 0x0000000300097308 */ /* 0x000e280000001800 */
[----:B------:R-:W-:Y:S01]  /*0600*/  @!P0 LOP3.LUT R18, R3, 0x7ff00000, RZ, 0xc0, !PT ;  /* 0x7ff0000003128812 */ /* 0x000fe200078ec0ff */
[----:B0-----:R-:W-:-:S08]  /*0610*/  DFMA R10, R8, -R2, 1 ;  /* 0x3ff00000080a742b */ /* 0x001fd00000000802 */
[----:B------:R-:W-:-:S08]  /*0620*/  DFMA R10, R10, R10, R10 ;  /* 0x0000000a0a0a722b */ /* 0x000fd0000000000a */
[----:B------:R-:W-:Y:S01]  /*0630*/  DFMA R8, R8, R10, R8 ;  /* 0x0000000a0808722b */ /* 0x000fe20000000008 */
[----:B------:R-:W-:-:S04]  /*0640*/  MOV R10, 0x1ca00000 ;  /* 0x1ca00000000a7802 */ /* 0x000fc80000000f00 */
[----:B------:R-:W-:-:S03]  /*0650*/  SEL R11, R10, 0x63400000, !P1 ;  /* 0x634000000a0b7807 */ /* 0x000fc60004800000 */
[----:B------:R-:W-:-:S08]  /*0660*/  DFMA R12, R8, -R2, 1 ;  /* 0x3ff00000080c742b */ /* 0x000fd00000000802 */
[----:B------:R-:W-:Y:S01]  /*0670*/  DFMA R8, R8, R12, R8 ;  /* 0x0000000c0808722b */ /* 0x000fe20000000008 */
[----:B------:R-:W-:Y:S01]  /*0680*/  LOP3.LUT R13, R11, 0xcf1a0, RZ, 0xfc, !PT ;  /* 0x000cf1a00b0d7812 */ /* 0x000fe200078efcff */
[----:B------:R-:W-:Y:S01]  /*0690*/  IMAD.MOV.U32 R12, RZ, RZ, -0x1cd45371 ;  /* 0xe32bac8fff0c7424 */ /* 0x000fe200078e00ff */
[----:B------:R-:W-:-:S04]  /*06a0*/  IADD3 R11, PT, PT, R19, -0x1, RZ ;  /* 0xffffffff130b7810 */ /* 0x000fc80007ffe0ff */
[----:B------:R-:W-:Y:S01]  /*06b0*/  ISETP.GT.U32.AND P0, PT, R11, 0x7feffffe, PT ;  /* 0x7feffffe0b00780c */ /* 0x000fe20003f04070 */
[----:B------:R-:W-:Y:S01]  /*06c0*/  VIADD R11, R18, 0xffffffff ;  /* 0xffffffff120b7836 */ /* 0x000fe20000000000 */
[----:B------:R-:W-:-:S04]  /*06d0*/  DMUL R14, R8, R12 ;  /* 0x0000000c080e7228 */ /* 0x000fc80000000000 */
[----:B------:R-:W-:-:S04]  /*06e0*/  ISETP.GT.U32.OR P0, PT, R11, 0x7feffffe, P0 ;  /* 0x7feffffe0b00780c */ /* 0x000fc80000704470 */
[----:B------:R-:W-:-:S08]  /*06f0*/  DFMA R16, R14, -R2, R12 ;  /* 0x800000020e10722b */ /* 0x000fd0000000000c */
[----:B------:R-:W-:Y:S01]  /*0700*/  DFMA R8, R8, R16, R14 ;  /* 0x000000100808722b */ /* 0x000fe2000000000e */
[----:B------:R-:W-:Y:S10]  /*0710*/  @P0 BRA `(.L_x_7) ;  /* 0x0000000000740947 */ /* 0x000ff40003800000 */
[----:B------:R-:W-:Y:S01]  /*0720*/  LOP3.LUT R15, R7, 0x7ff00000, RZ, 0xc0, !PT ;  /* 0x7ff00000070f7812 */ /* 0x000fe200078ec0ff */
[----:B------:R-:W-:-:S03]  /*0730*/  IMAD.MOV.U32 R11, RZ, RZ, 0x44300000 ;  /* 0x44300000ff0b7424 */ /* 0x000fc600078e00ff */
[C---:B------:R-:W-:Y:S02]  /*0740*/  IADD3 R14, PT, PT, -R15.reuse, RZ, RZ ;  /* 0x000000ff0f0e7210 */ /* 0x040fe40007ffe1ff */
[----:B------:R-:W-:Y:S02]  /*0750*/  ISETP.LE.U32.AND P0, PT, R15, 0x44300000, PT ;  /* 0x443000000f00780c */ /* 0x000fe40003f03070 */
[----:B------:R-:W-:Y:S02]  /*0760*/  VIADDMNMX R11, R14, R11, 0xb9600000, !PT ;  /* 0xb96000000e0b7446 */ /* 0x000fe4000780010b */
[----:B------:R-:W-:Y:S02]  /*0770*/  SEL R10, R10, 0x63400000, !P0 ;  /* 0x634000000a0a7807 */ /* 0x000fe40004000000 */
[----:B------:R-:W-:Y:S02]  /*0780*/  VIMNMX R11, PT, PT, R11, 0x46a00000, PT ;  /* 0x46a000000b0b7848 */ /* 0x000fe40003fe0100 */
[----:B------:R-:W-:-:S03]  /*0790*/  MOV R14, RZ ;  /* 0x000000ff000e7202 */ /* 0x000fc60000000f00 */
[----:B------:R-:W-:-:S04]  /*07a0*/  IMAD.IADD R16, R11, 0x1, -R10 ;  /* 0x000000010b107824 */ /* 0x000fc800078e0a0a */
[----:B------:R-:W-:-:S06]  /*07b0*/  VIADD R15, R16, 0x7fe00000 ;  /* 0x7fe00000100f7836 */ /* 0x000fcc0000000000 */
[----:B------:R-:W-:-:S10]  /*07c0*/  DMUL R10, R8, R14 ;  /* 0x0000000e080a7228 */ /* 0x000fd40000000000 */
[----:B------:R-:W-:-:S13]  /*07d0*/  FSETP.GTU.AND P0, PT, |R11|, 1.469367938527859385e-39, PT ;  /* 0x001000000b00780b */ /* 0x000fda0003f0c200 */
[----:B------:R-:W-:Y:S05]  /*07e0*/  @P0 BRA `(.L_x_8) ;  /* 0x0000000000840947 */ /* 0x000fea0003800000 */
[----:B------:R-:W-:Y:S01]  /*07f0*/  DFMA R2, R8, -R2, R12 ;  /* 0x800000020802722b */ /* 0x000fe2000000000c */
[----:B------:R-:W-:-:S09]  /*0800*/  IMAD.MOV.U32 R14, RZ, RZ, RZ ;  /* 0x000000ffff0e7224 */ /* 0x000fd200078e00ff */
[C---:B------:R-:W-:Y:S02]  /*0810*/  FSETP.NEU.AND P0, PT, R3.reuse, RZ, PT ;  /* 0x000000ff0300720b */ /* 0x040fe40003f0d000 */
[----:B------:R-:W-:-:S04]  /*0820*/  LOP3.LUT R7, R3, 0x80000000, R7, 0x48, !PT ;  /* 0x8000000003077812 */ /* 0x000fc800078e4807 */
[----:B------:R-:W-:-:S07]  /*0830*/  LOP3.LUT R15, R7, R15, RZ, 0xfc, !PT ;  /* 0x0000000f070f7212 */ /* 0x000fce00078efcff */
[----:B------:R-:W-:Y:S05]  /*0840*/  @!P0 BRA `(.L_x_8) ;  /* 0x00000000006c8947 */ /* 0x000fea0003800000 */
[----:B------:R-:W-:Y:S01]  /*0850*/  IMAD.MOV R3, RZ, RZ, -R16 ;  /* 0x000000ffff037224 */ /* 0x000fe200078e0a10 */
[----:B------:R-:W-:-:S06]  /*0860*/  MOV R2, RZ ;  /* 0x000000ff00027202 */ /* 0x000fcc0000000f00 */
[----:B------:R-:W-:Y:S02]  /*0870*/  DFMA R2, R10, -R2, R8 ;  /* 0x800000020a02722b */ /* 0x000fe40000000008 */
[----:B------:R-:W-:-:S04]  /*0880*/  DMUL.RP R8, R8, R14 ;  /* 0x0000000e08087228 */ /* 0x000fc80000008000 */
[----:B------:R-:W-:-:S04]  /*0890*/  IADD3 R2, PT, PT, -R16, -0x43300000, RZ ;  /* 0xbcd0000010027810 */ /* 0x000fc80007ffe1ff */
[----:B------:R-:W-:Y:S02]  /*08a0*/  FSETP.NEU.AND P0, PT, |R3|, R2, PT ;  /* 0x000000020300720b */ /* 0x000fe40003f0d200 */
[----:B------:R-:W-:Y:S02]  /*08b0*/  LOP3.LUT R7, R9, R7, RZ, 0x3c, !PT ;  /* 0x0000000709077212 */ /* 0x000fe400078e3cff */
[----:B------:R-:W-:Y:S02]  /*08c0*/  FSEL R10, R8, R10, !P0 ;  /* 0x0000000a080a7208 */ /* 0x000fe40004000000 */
[----:B------:R-:W-:Y:S01]  /*08d0*/  FSEL R11, R7, R11, !P0 ;  /* 0x0000000b070b7208 */ /* 0x000fe20004000000 */
[----:B------:R-:W-:Y:S06]  /*08e0*/  BRA `(.L_x_8) ;  /* 0x0000000000447947 */ /* 0x000fec0003800000 */
.L_x_7:
[----:B------:R-:W-:-:S14]  /*08f0*/  DSETP.NAN.AND P0, PT, R6, R6, PT ;  /* 0x000000060600722a */ /* 0x000fdc0003f08000 */
[----:B------:R-:W-:Y:S05]  /*0900*/  @P0 BRA `(.L_x_9) ;  /* 0x0000000000340947 */ /* 0x000fea0003800000 */
[----:B------:R-:W-:Y:S01]  /*0910*/  ISETP.NE.AND P0, PT, R19, R18, PT ;  /* 0x000000121300720c */ /* 0x000fe20003f05270 */
[----:B------:R-:W-:Y:S01]  /*0920*/  IMAD.MOV.U32 R10, RZ, RZ, 0x0 ;  /* 0x00000000ff0a7424 */ /* 0x000fe200078e00ff */
[----:B------:R-:W-:-:S11]  /*0930*/  MOV R11, 0xfff80000 ;  /* 0xfff80000000b7802 */ /* 0x000fd60000000f00 */
[----:B------:R-:W-:Y:S05]  /*0940*/  @!P0 BRA `(.L_x_8) ;  /* 0x00000000002c8947 */ /* 0x000fea0003800000 */
[----:B------:R-:W-:Y:S02]  /*0950*/  ISETP.NE.AND P0, PT, R19, 0x7ff00000, PT ;  /* 0x7ff000001300780c */ /* 0x000fe40003f05270 */
[----:B------:R-:W-:Y:S02]  /*0960*/  LOP3.LUT R6, R7, 0x443cf1a0, RZ, 0x3c, !PT ;  /* 0x443cf1a007067812 */ /* 0x000fe400078e3cff */
[----:B------:R-:W-:Y:S02]  /*0970*/  ISETP.EQ.OR P0, PT, R18, RZ, !P0 ;  /* 0x000000ff1200720c */ /* 0x000fe40004702670 */
[----:B------:R-:W-:-:S11]  /*0980*/  LOP3.LUT R11, R6, 0x80000000, RZ, 0xc0, !PT ;  /* 0x80000000060b7812 */ /* 0x000fd600078ec0ff */
[----:B------:R-:W-:Y:S01]  /*0990*/  @P0 LOP3.LUT R2, R11, 0x7ff00000, RZ, 0xfc, !PT ;  /* 0x7ff000000b020812 */ /* 0x000fe200078efcff */
[----:B------:R-:W-:Y:S01]  /*09a0*/  @!P0 IMAD.MOV.U32 R10, RZ, RZ, RZ ;  /* 0x000000ffff0a8224 */ /* 0x000fe200078e00ff */
[----:B------:R-:W-:-:S03]  /*09b0*/  @P0 MOV R10, RZ ;  /* 0x000000ff000a0202 */ /* 0x000fc60000000f00 */
[----:B------:R-:W-:Y:S01]  /*09c0*/  @P0 IMAD.MOV.U32 R11, RZ, RZ, R2 ;  /* 0x000000ffff0b0224 */ /* 0x000fe200078e0002 */
[----:B------:R-:W-:Y:S06]  /*09d0*/  BRA `(.L_x_8) ;  /* 0x0000000000087947 */ /* 0x000fec0003800000 */
.L_x_9:
[----:B------:R-:W-:Y:S02]  /*09e0*/  LOP3.LUT R11, R7, 0x80000, RZ, 0xfc, !PT ;  /* 0x00080000070b7812 */ /* 0x000fe400078efcff */
[----:B------:R-:W-:-:S07]  /*09f0*/  MOV R10, R6 ;  /* 0x00000006000a7202 */ /* 0x000fce0000000f00 */
.L_x_8:
[----:B------:R-:W-:Y:S05]  /*0a00*/  BSYNC.RECONVERGENT B1 ;  /* 0x0000000000017941 */ /* 0x000fea0003800200 */
.L_x_6:
[----:B------:R-:W-:Y:S02]  /*0a10*/  HFMA2 R3, -RZ, RZ, 0, 0 ;  /* 0x00000000ff037431 */ /* 0x000fe400000001ff */
[----:B------:R-:W-:-:S04]  /*0a20*/  IMAD.MOV.U32 R2, RZ, RZ, R0 ;  /* 0x000000ffff027224 */ /* 0x000fc800078e0000 */
[----:B------:R-:W-:Y:S05]  /*0a30*/  RET.REL.NODEC R2 `(_Z15renderBlackHolePf) ;  /* 0xfffffff402707950 */ /* 0x000fea0003c3ffff */
        .weak           $__internal_1_$__cuda_sm20_sqrt_rn_f32_slowpath
        .type           $__internal_1_$__cuda_sm20_sqrt_rn_f32_slowpath,@function
        .size           $__internal_1_$__cuda_sm20_sqrt_rn_f32_slowpath,(.L_x_13 - $__internal_1_$__cuda_sm20_sqrt_rn_f32_slowpath)
$__internal_1_$__cuda_sm20_sqrt_rn_f32_slowpath:
[----:B------:R-:W-:-:S13]  /*0a40*/  LOP3.LUT P0, RZ, R0, 0x7fffffff, RZ, 0xc0, !PT ;  /* 0x7fffffff00ff7812 */ /* 0x000fda000780c0ff */
[----:B------:R-:W-:Y:S01]  /*0a50*/  @!P0 IMAD.MOV.U32 R2, RZ, RZ, R0 ;  /* 0x000000ffff028224 */ /* 0x000fe200078e0000 */
[----:B------:R-:W-:Y:S06]  /*0a60*/  @!P0 BRA `(.L_x_10) ;  /* 0x0000000000408947 */ /* 0x000fec0003800000 */
[----:B------:R-:W-:-:S13]  /*0a70*/  FSETP.GEU.FTZ.AND P0, PT, R0, RZ, PT ;  /* 0x000000ff0000720b */ /* 0x000fda0003f1e000 */
[----:B------:R-:W-:Y:S01]  /*0a80*/  @!P0 MOV R2, 0x7fffffff ;  /* 0x7fffffff00028802 */ /* 0x000fe20000000f00 */
[----:B------:R-:W-:Y:S06]  /*0a90*/  @!P0 BRA `(.L_x_10) ;  /* 0x0000000000348947 */ /* 0x000fec0003800000 */
[----:B------:R-:W-:-:S13]  /*0aa0*/  FSETP.GTU.FTZ.AND P0, PT, |R0|, +INF , PT ;  /* 0x7f8000000000780b */ /* 0x000fda0003f1c200 */
[----:B------:R-:W-:Y:S01]  /*0ab0*/  @P0 FADD.FTZ R2, R0, 1 ;  /* 0x3f80000000020421 */ /* 0x000fe20000010000 */
[----:B------:R-:W-:Y:S06]  /*0ac0*/  @P0 BRA `(.L_x_10) ;  /* 0x0000000000280947 */ /* 0x000fec0003800000 */
[----:B------:R-:W-:-:S13]  /*0ad0*/  FSETP.NEU.FTZ.AND P0, PT, |R0|, +INF , PT ;  /* 0x7f8000000000780b */ /* 0x000fda0003f1d200 */
[----:B------:R-:W-:-:S04]  /*0ae0*/  @P0 FFMA R3, R0, 1.84467440737095516160e+19, RZ ;  /* 0x5f80000000030823 */ /* 0x000fc800000000ff */
[----:B------:R-:W0:Y:S02]  /*0af0*/  @P0 MUFU.RSQ R2, R3 ;  /* 0x0000000300020308 */ /* 0x000e240000001400 */
[----:B0-----:R-:W-:Y:S01]  /*0b00*/  @P0 FMUL.FTZ R6, R3, R2 ;  /* 0x0000000203060220 */ /* 0x001fe20000410000 */
[----:B------:R-:W-:Y:S01]  /*0b10*/  @P0 FMUL.FTZ R8, R2, 0.5 ;  /* 0x3f00000002080820 */ /* 0x000fe20000410000 */
[----:B------:R-:W-:Y:S02]  /*0b20*/  @!P0 IMAD.MOV.U32 R2, RZ, RZ, R0 ;  /* 0x000000ffff028224 */ /* 0x000fe400078e0000 */
[----:B------:R-:W-:-:S04]  /*0b30*/  @P0 FADD.FTZ R7, -R6, -RZ ;  /* 0x800000ff06070221 */ /* 0x000fc80000010100 */
[----:B------:R-:W-:-:S04]  /*0b40*/  @P0 FFMA R7, R6, R7, R3 ;  /* 0x0000000706070223 */ /* 0x000fc80000000003 */
[----:B------:R-:W-:-:S04]  /*0b50*/  @P0 FFMA R7, R7, R8, R6 ;  /* 0x0000000807070223 */ /* 0x000fc80000000006 */
[----:B------:R-:W-:-:S07]  /*0b60*/  @P0 FMUL.FTZ R2, R7, 2.3283064365386962891e-10 ;  /* 0x2f80000007020820 */ /* 0x000fce0000410000 */
.L_x_10:
[----:B------:R-:W-:Y:S01]  /*0b70*/  HFMA2 R3, -RZ, RZ, 0, 0 ;  /* 0x00000000ff037431 */ /* 0x000fe200000001ff */
[----:B------:R-:W-:Y:S01]  /*0b80*/  MOV R0, R2 ;  /* 0x0000000200007202 */ /* 0x000fe20000000f00 */
[----:B------:R-:W-:-:S04]  /*0b90*/  IMAD.MOV.U32 R2, RZ, RZ, R9 ;  /* 0x000000ffff027224 */ /* 0x000fc800078e0009 */
[----:B------:R-:W-:Y:S05]  /*0ba0*/  RET.REL.NODEC R2 `(_Z15renderBlackHolePf) ;  /* 0xfffffff402147950 */ /* 0x000fea0003c3ffff */
.L_x_11:
[----:B------:R-:W-:-:S00]  /*0bb0*/  BRA `(.L_x_11) ;  /* 0xfffffffc00fc7947 */ /* 0x000fc0000383ffff */
[----:B------:R-:W-:-:S00]  /*0bc0*/  NOP ;  /* 0x0000000000007918 */ /* 0x000fc00000000000 */
        /* <DEDUP_REMOVED lines=11> */
.L_x_13:


//--------------------- .nv.shared.reserved.0     --------------------------
	.section	.nv.shared.reserved.0,"aw",@nobits
	.weak		__nv_reservedSMEM_offset_0_alias
	.size		__nv_reservedSMEM_offset_0_alias, 0, 64
	.other		__nv_reservedSMEM_offset_0_alias,@"STO_CUDA_RESERVED_SHARED STV_DEFAULT"
__nv_reservedSMEM_offset_0_alias:
	.zero		0
	.zero		64


//--------------------- .nv.constant0._Z15renderBlackHolePf --------------------------
	.section	.nv.constant0._Z15renderBlackHolePf,"a",@progbits
	.sectionflags	@""
	.align	4
.nv.constant0._Z15renderBlackHolePf:
	.zero		904


//--------------------- SYMBOLS --------------------------

	.type		.nv.reservedSmem.offset0,@object
	.size		.nv.reservedSmem.offset0,0x4
